//
// Generated by NVIDIA NVVM Compiler
//
// Compiler Build ID: CL-36424714
// Cuda compilation tools, release 13.0, V13.0.88
// Based on NVVM 20.0.0
//

.version 9.0
.target sm_100
.address_size 64

	// .globl	_ZN3cub18CUB_300001_SM_10006detail11EmptyKernelIvEEvv
.global .align 1 .b8 _ZN39_INTERNAL_22bd0879_4_k_cu_4068d1c7_64764cuda3std3__45__cpo5beginE[1];
.global .align 1 .b8 _ZN39_INTERNAL_22bd0879_4_k_cu_4068d1c7_64764cuda3std3__45__cpo3endE[1];
.global .align 1 .b8 _ZN39_INTERNAL_22bd0879_4_k_cu_4068d1c7_64764cuda3std3__45__cpo6cbeginE[1];
.global .align 1 .b8 _ZN39_INTERNAL_22bd0879_4_k_cu_4068d1c7_64764cuda3std3__45__cpo4cendE[1];
.global .align 1 .b8 _ZN39_INTERNAL_22bd0879_4_k_cu_4068d1c7_64764cuda3std3__45__cpo6rbeginE[1];
.global .align 1 .b8 _ZN39_INTERNAL_22bd0879_4_k_cu_4068d1c7_64764cuda3std3__45__cpo4rendE[1];
.global .align 1 .b8 _ZN39_INTERNAL_22bd0879_4_k_cu_4068d1c7_64764cuda3std3__45__cpo7crbeginE[1];
.global .align 1 .b8 _ZN39_INTERNAL_22bd0879_4_k_cu_4068d1c7_64764cuda3std3__45__cpo5crendE[1];
.global .align 1 .b8 _ZN39_INTERNAL_22bd0879_4_k_cu_4068d1c7_64764cuda3std3__441_GLOBAL__N__22bd0879_4_k_cu_4068d1c7_64766ignoreE[1];
.global .align 1 .b8 _ZN39_INTERNAL_22bd0879_4_k_cu_4068d1c7_64764cuda3std3__419piecewise_constructE[1];
.global .align 1 .b8 _ZN39_INTERNAL_22bd0879_4_k_cu_4068d1c7_64764cuda3std3__48in_placeE[1];
.global .align 1 .b8 _ZN39_INTERNAL_22bd0879_4_k_cu_4068d1c7_64764cuda3std3__420unreachable_sentinelE[1];
.global .align 1 .b8 _ZN39_INTERNAL_22bd0879_4_k_cu_4068d1c7_64764cuda3std3__47nulloptE[1];
.global .align 1 .b8 _ZN39_INTERNAL_22bd0879_4_k_cu_4068d1c7_64764cuda3std3__48unexpectE[1];
.global .align 1 .b8 _ZN39_INTERNAL_22bd0879_4_k_cu_4068d1c7_64764cuda3std6ranges3__45__cpo4swapE[1];
.global .align 1 .b8 _ZN39_INTERNAL_22bd0879_4_k_cu_4068d1c7_64764cuda3std6ranges3__45__cpo9iter_moveE[1];
.global .align 1 .b8 _ZN39_INTERNAL_22bd0879_4_k_cu_4068d1c7_64764cuda3std6ranges3__45__cpo5beginE[1];
.global .align 1 .b8 _ZN39_INTERNAL_22bd0879_4_k_cu_4068d1c7_64764cuda3std6ranges3__45__cpo3endE[1];
.global .align 1 .b8 _ZN39_INTERNAL_22bd0879_4_k_cu_4068d1c7_64764cuda3std6ranges3__45__cpo6cbeginE[1];
.global .align 1 .b8 _ZN39_INTERNAL_22bd0879_4_k_cu_4068d1c7_64764cuda3std6ranges3__45__cpo4cendE[1];
.global .align 1 .b8 _ZN39_INTERNAL_22bd0879_4_k_cu_4068d1c7_64764cuda3std6ranges3__45__cpo7advanceE[1];
.global .align 1 .b8 _ZN39_INTERNAL_22bd0879_4_k_cu_4068d1c7_64764cuda3std6ranges3__45__cpo9iter_swapE[1];
.global .align 1 .b8 _ZN39_INTERNAL_22bd0879_4_k_cu_4068d1c7_64764cuda3std6ranges3__45__cpo4nextE[1];
.global .align 1 .b8 _ZN39_INTERNAL_22bd0879_4_k_cu_4068d1c7_64764cuda3std6ranges3__45__cpo4prevE[1];
.global .align 1 .b8 _ZN39_INTERNAL_22bd0879_4_k_cu_4068d1c7_64764cuda3std6ranges3__45__cpo4dataE[1];
.global .align 1 .b8 _ZN39_INTERNAL_22bd0879_4_k_cu_4068d1c7_64764cuda3std6ranges3__45__cpo5cdataE[1];
.global .align 1 .b8 _ZN39_INTERNAL_22bd0879_4_k_cu_4068d1c7_64764cuda3std6ranges3__45__cpo4sizeE[1];
.global .align 1 .b8 _ZN39_INTERNAL_22bd0879_4_k_cu_4068d1c7_64764cuda3std6ranges3__45__cpo5ssizeE[1];
.global .align 1 .b8 _ZN39_INTERNAL_22bd0879_4_k_cu_4068d1c7_64764cuda3std6ranges3__45__cpo8distanceE[1];
.global .align 1 .b8 _ZN39_INTERNAL_22bd0879_4_k_cu_4068d1c7_64766thrust24THRUST_300001_SM_1000_NS6system6detail10sequential3seqE[1];
.global .align 1 .b8 _ZN39_INTERNAL_22bd0879_4_k_cu_4068d1c7_64766thrust24THRUST_300001_SM_1000_NS8cuda_cub3parE[1];
.global .align 1 .b8 _ZN39_INTERNAL_22bd0879_4_k_cu_4068d1c7_64766thrust24THRUST_300001_SM_1000_NS8cuda_cub10par_nosyncE[1];
.global .align 1 .b8 _ZN39_INTERNAL_22bd0879_4_k_cu_4068d1c7_64766thrust24THRUST_300001_SM_1000_NS12placeholders2_1E[1];
.global .align 1 .b8 _ZN39_INTERNAL_22bd0879_4_k_cu_4068d1c7_64766thrust24THRUST_300001_SM_1000_NS12placeholders2_2E[1];
.global .align 1 .b8 _ZN39_INTERNAL_22bd0879_4_k_cu_4068d1c7_64766thrust24THRUST_300001_SM_1000_NS12placeholders2_3E[1];
.global .align 1 .b8 _ZN39_INTERNAL_22bd0879_4_k_cu_4068d1c7_64766thrust24THRUST_300001_SM_1000_NS12placeholders2_4E[1];
.global .align 1 .b8 _ZN39_INTERNAL_22bd0879_4_k_cu_4068d1c7_64766thrust24THRUST_300001_SM_1000_NS12placeholders2_5E[1];
.global .align 1 .b8 _ZN39_INTERNAL_22bd0879_4_k_cu_4068d1c7_64766thrust24THRUST_300001_SM_1000_NS12placeholders2_6E[1];
.global .align 1 .b8 _ZN39_INTERNAL_22bd0879_4_k_cu_4068d1c7_64766thrust24THRUST_300001_SM_1000_NS12placeholders2_7E[1];
.global .align 1 .b8 _ZN39_INTERNAL_22bd0879_4_k_cu_4068d1c7_64766thrust24THRUST_300001_SM_1000_NS12placeholders2_8E[1];
.global .align 1 .b8 _ZN39_INTERNAL_22bd0879_4_k_cu_4068d1c7_64766thrust24THRUST_300001_SM_1000_NS12placeholders2_9E[1];
.global .align 1 .b8 _ZN39_INTERNAL_22bd0879_4_k_cu_4068d1c7_64766thrust24THRUST_300001_SM_1000_NS12placeholders3_10E[1];
.global .align 1 .b8 _ZN39_INTERNAL_22bd0879_4_k_cu_4068d1c7_64766thrust24THRUST_300001_SM_1000_NS3seqE[1];

.visible .entry _ZN3cub18CUB_300001_SM_10006detail11EmptyKernelIvEEvv()
{


	ret;

}


// ===== COMPILED SASS (sm_100) =====

	.target	sm_100

	.elftype	@"ET_EXEC"


//--------------------- .note.nv.tkinfo           --------------------------
	.section	.note.nv.tkinfo,"",@"SHT_NOTE"
	.sectionflags	@"SHF_NOTE_NV_TKINFO"
	.tkinfo
        /*0018*/ 	.word	0x00000002
        /*0030*/ 	.string	""
        /*0030*/ 	.string	"ptxas"
        /*0030*/ 	.string	"Cuda compilation tools, release 13.0, V13.0.88"
        /*0030*/ 	.string	"Build cuda_13.0.r13.0/compiler.36424714_0"
        /*0030*/ 	.string	"-arch sm_100 -m 64 "



//--------------------- .note.nv.cuinfo           --------------------------
	.section	.note.nv.cuinfo,"",@"SHT_NOTE"
	.sectionflags	@"SHF_NOTE_NV_CUINFO"
        /*0018*/ 	.short	0x0002
        /*001a*/ 	.short	0x0064
        /*001c*/ 	.short	0x0082
	.zero		2


//--------------------- .nv.info                  --------------------------
	.section	.nv.info,"",@"SHT_CUDA_INFO"
	.align	4


	//----- nvinfo : EIATTR_REGCOUNT
	.align		4
        /*0000*/ 	.byte	0x04, 0x2f
        /*0002*/ 	.short	(.L_44 - .L_43)
	.align		4
.L_43:
        /*0004*/ 	.word	index@(_ZN3cub18CUB_300001_SM_10006detail11EmptyKernelIvEEvv)
        /*0008*/ 	.word	0x00000004


	//----- nvinfo : EIATTR_FRAME_SIZE
	.align		4
.L_44:
        /*000c*/ 	.byte	0x04, 0x11
        /*000e*/ 	.short	(.L_46 - .L_45)
	.align		4
.L_45:
        /*0010*/ 	.word	index@(_ZN3cub18CUB_300001_SM_10006detail11EmptyKernelIvEEvv)
        /*0014*/ 	.word	0x00000000


	//----- nvinfo : EIATTR_MIN_STACK_SIZE
	.align		4
.L_46:
        /*0018*/ 	.byte	0x04, 0x12
        /*001a*/ 	.short	(.L_48 - .L_47)
	.align		4
.L_47:
        /*001c*/ 	.word	index@(_ZN3cub18CUB_300001_SM_10006detail11EmptyKernelIvEEvv)
        /*0020*/ 	.word	0x00000000
.L_48:


//--------------------- .nv.compat                --------------------------
	.section	.nv.compat,"",@"SHT_CUDA_COMPAT_INFO"
	.align	4
        /*0000*/ 	.byte	0x02, 0x09, 0x00, 0x00, 0x02, 0x02, 0x01, 0x00, 0x02, 0x05, 0x05, 0x00, 0x03, 0x07, 0x01, 0x01
        /*0010*/ 	.byte	0x02, 0x03, 0x00, 0x00, 0x02, 0x06, 0x01, 0x00, 0x04, 0x0b, 0x08, 0x00, 0x09, 0x00, 0x00, 0x00
        /*0020*/ 	.byte	0x00, 0x00, 0x00, 0x00


//--------------------- .nv.info._ZN3cub18CUB_300001_SM_10006detail11EmptyKernelIvEEvv --------------------------
	.section	.nv.info._ZN3cub18CUB_300001_SM_10006detail11EmptyKernelIvEEvv,"",@"SHT_CUDA_INFO"
	.sectionflags	@""
	.align	4


	//----- nvinfo : EIATTR_CUDA_API_VERSION
	.align		4
        /*0000*/ 	.byte	0x04, 0x37
        /*0002*/ 	.short	(.L_50 - .L_49)
.L_49:
        /*0004*/ 	.word	0x00000082


	//----- nvinfo : EIATTR_SPARSE_MMA_MASK
	.align		4
.L_50:
        /*0008*/ 	.byte	0x03, 0x50
        /*000a*/ 	.short	0x0000


	//----- nvinfo : EIATTR_MAXREG_COUNT
	.align		4
        /*000c*/ 	.byte	0x03, 0x1b
        /*000e*/ 	.short	0x00ff


	//----- nvinfo : EIATTR_MERCURY_ISA_VERSION
	.align		4
        /*0010*/ 	.byte	0x03, 0x5f
        /*0012*/ 	.short	0x0101


	//----- nvinfo : EIATTR_VRC_CTA_INIT_COUNT
	.align		4
        /*0014*/ 	.byte	0x02, 0x4a
	.zero		1
	.zero		1


	//----- nvinfo : EIATTR_EXIT_INSTR_OFFSETS
	.align		4
        /*0018*/ 	.byte	0x04, 0x1c
        /*001a*/ 	.short	(.L_52 - .L_51)


	//   ....[0]....
.L_51:
        /*001c*/ 	.word	0x00000010


	//----- nvinfo : EIATTR_SW_WAR
	.align		4
.L_52:
        /*0020*/ 	.byte	0x04, 0x36
        /*0022*/ 	.short	(.L_54 - .L_53)
.L_53:
        /*0024*/ 	.word	0x00000008
.L_54:


//--------------------- .nv.callgraph             --------------------------
	.section	.nv.callgraph,"",@"SHT_CUDA_CALLGRAPH"
	.align	4
	.sectionentsize	8
	.align		4
        /*0000*/ 	.word	0x00000000
	.align		4
        /*0004*/ 	.word	0xffffffff
	.align		4
        /*0008*/ 	.word	0x00000000
	.align		4
        /*000c*/ 	.word	0xfffffffe
	.align		4
        /*0010*/ 	.word	0x00000000
	.align		4
        /*0014*/ 	.word	0xfffffffd
	.align		4
        /*0018*/ 	.word	0x00000000
	.align		4
        /*001c*/ 	.word	0xfffffffc


//--------------------- .nv.constant4             --------------------------
	.section	.nv.constant4,"a",@progbits
	.align	8
	.align		8
.nv.constant4:
        /*0000*/ 	.dword	_ZN39_INTERNAL_22bd0879_4_k_cu_4068d1c7_66444cuda3std3__45__cpo5beginE
	.align		8
        /*0008*/ 	.dword	_ZN39_INTERNAL_22bd0879_4_k_cu_4068d1c7_66444cuda3std3__45__cpo3endE
	.align		8
        /*0010*/ 	.dword	_ZN39_INTERNAL_22bd0879_4_k_cu_4068d1c7_66444cuda3std3__45__cpo6cbeginE
	.align		8
        /*0018*/ 	.dword	_ZN39_INTERNAL_22bd0879_4_k_cu_4068d1c7_66444cuda3std3__45__cpo4cendE
	.align		8
        /*0020*/ 	.dword	_ZN39_INTERNAL_22bd0879_4_k_cu_4068d1c7_66444cuda3std3__45__cpo6rbeginE
	.align		8
        /*0028*/ 	.dword	_ZN39_INTERNAL_22bd0879_4_k_cu_4068d1c7_66444cuda3std3__45__cpo4rendE
	.align		8
        /*0030*/ 	.dword	_ZN39_INTERNAL_22bd0879_4_k_cu_4068d1c7_66444cuda3std3__45__cpo7crbeginE
	.align		8
        /*0038*/ 	.dword	_ZN39_INTERNAL_22bd0879_4_k_cu_4068d1c7_66444cuda3std3__45__cpo5crendE
	.align		8
        /*0040*/ 	.dword	_ZN39_INTERNAL_22bd0879_4_k_cu_4068d1c7_66444cuda3std3__441_GLOBAL__N__22bd0879_4_k_cu_4068d1c7_66446ignoreE
	.align		8
        /*0048*/ 	.dword	_ZN39_INTERNAL_22bd0879_4_k_cu_4068d1c7_66444cuda3std3__419piecewise_constructE
	.align		8
        /*0050*/ 	.dword	_ZN39_INTERNAL_22bd0879_4_k_cu_4068d1c7_66444cuda3std3__48in_placeE
	.align		8
        /*0058*/ 	.dword	_ZN39_INTERNAL_22bd0879_4_k_cu_4068d1c7_66444cuda3std3__420unreachable_sentinelE
	.align		8
        /*0060*/ 	.dword	_ZN39_INTERNAL_22bd0879_4_k_cu_4068d1c7_66444cuda3std3__47nulloptE
	.align		8
        /*0068*/ 	.dword	_ZN39_INTERNAL_22bd0879_4_k_cu_4068d1c7_66444cuda3std3__48unexpectE
	.align		8
        /*0070*/ 	.dword	_ZN39_INTERNAL_22bd0879_4_k_cu_4068d1c7_66444cuda3std6ranges3__45__cpo4swapE
	.align		8
        /*0078*/ 	.dword	_ZN39_INTERNAL_22bd0879_4_k_cu_4068d1c7_66444cuda3std6ranges3__45__cpo9iter_moveE
	.align		8
        /*0080*/ 	.dword	_ZN39_INTERNAL_22bd0879_4_k_cu_4068d1c7_66444cuda3std6ranges3__45__cpo5beginE
	.align		8
        /*0088*/ 	.dword	_ZN39_INTERNAL_22bd0879_4_k_cu_4068d1c7_66444cuda3std6ranges3__45__cpo3endE
	.align		8
        /*0090*/ 	.dword	_ZN39_INTERNAL_22bd0879_4_k_cu_4068d1c7_66444cuda3std6ranges3__45__cpo6cbeginE
	.align		8
        /*0098*/ 	.dword	_ZN39_INTERNAL_22bd0879_4_k_cu_4068d1c7_66444cuda3std6ranges3__45__cpo4cendE
	.align		8
        /*00a0*/ 	.dword	_ZN39_INTERNAL_22bd0879_4_k_cu_4068d1c7_66444cuda3std6ranges3__45__cpo7advanceE
	.align		8
        /*00a8*/ 	.dword	_ZN39_INTERNAL_22bd0879_4_k_cu_4068d1c7_66444cuda3std6ranges3__45__cpo9iter_swapE
	.align		8
        /*00b0*/ 	.dword	_ZN39_INTERNAL_22bd0879_4_k_cu_4068d1c7_66444cuda3std6ranges3__45__cpo4nextE
	.align		8
        /*00b8*/ 	.dword	_ZN39_INTERNAL_22bd0879_4_k_cu_4068d1c7_66444cuda3std6ranges3__45__cpo4prevE
	.align		8
        /*00c0*/ 	.dword	_ZN39_INTERNAL_22bd0879_4_k_cu_4068d1c7_66444cuda3std6ranges3__45__cpo4dataE
	.align		8
        /*00c8*/ 	.dword	_ZN39_INTERNAL_22bd0879_4_k_cu_4068d1c7_66444cuda3std6ranges3__45__cpo5cdataE
	.align		8
        /*00d0*/ 	.dword	_ZN39_INTERNAL_22bd0879_4_k_cu_4068d1c7_66444cuda3std6ranges3__45__cpo4sizeE
	.align		8
        /*00d8*/ 	.dword	_ZN39_INTERNAL_22bd0879_4_k_cu_4068d1c7_66444cuda3std6ranges3__45__cpo5ssizeE
	.align		8
        /*00e0*/ 	.dword	_ZN39_INTERNAL_22bd0879_4_k_cu_4068d1c7_66444cuda3std6ranges3__45__cpo8distanceE
	.align		8
        /*00e8*/ 	.dword	_ZN39_INTERNAL_22bd0879_4_k_cu_4068d1c7_66446thrust24THRUST_300001_SM_1000_NS6system6detail10sequential3seqE
	.align		8
        /*00f0*/ 	.dword	_ZN39_INTERNAL_22bd0879_4_k_cu_4068d1c7_66446thrust24THRUST_300001_SM_1000_NS8cuda_cub3parE
	.align		8
        /*00f8*/ 	.dword	_ZN39_INTERNAL_22bd0879_4_k_cu_4068d1c7_66446thrust24THRUST_300001_SM_1000_NS8cuda_cub10par_nosyncE
	.align		8
        /*0100*/ 	.dword	_ZN39_INTERNAL_22bd0879_4_k_cu_4068d1c7_66446thrust24THRUST_300001_SM_1000_NS12placeholders2_1E
	.align		8
        /*0108*/ 	.dword	_ZN39_INTERNAL_22bd0879_4_k_cu_4068d1c7_66446thrust24THRUST_300001_SM_1000_NS12placeholders2_2E
	.align		8
        /*0110*/ 	.dword	_ZN39_INTERNAL_22bd0879_4_k_cu_4068d1c7_66446thrust24THRUST_300001_SM_1000_NS12placeholders2_3E
	.align		8
        /*0118*/ 	.dword	_ZN39_INTERNAL_22bd0879_4_k_cu_4068d1c7_66446thrust24THRUST_300001_SM_1000_NS12placeholders2_4E
	.align		8
        /*0120*/ 	.dword	_ZN39_INTERNAL_22bd0879_4_k_cu_4068d1c7_66446thrust24THRUST_300001_SM_1000_NS12placeholders2_5E
	.align		8
        /*0128*/ 	.dword	_ZN39_INTERNAL_22bd0879_4_k_cu_4068d1c7_66446thrust24THRUST_300001_SM_1000_NS12placeholders2_6E
	.align		8
        /*0130*/ 	.dword	_ZN39_INTERNAL_22bd0879_4_k_cu_4068d1c7_66446thrust24THRUST_300001_SM_1000_NS12placeholders2_7E
	.align		8
        /*0138*/ 	.dword	_ZN39_INTERNAL_22bd0879_4_k_cu_4068d1c7_66446thrust24THRUST_300001_SM_1000_NS12placeholders2_8E
	.align		8
        /*0140*/ 	.dword	_ZN39_INTERNAL_22bd0879_4_k_cu_4068d1c7_66446thrust24THRUST_300001_SM_1000_NS12placeholders2_9E
	.align		8
        /*0148*/ 	.dword	_ZN39_INTERNAL_22bd0879_4_k_cu_4068d1c7_66446thrust24THRUST_300001_SM_1000_NS12placeholders3_10E
	.align		8
        /*0150*/ 	.dword	_ZN39_INTERNAL_22bd0879_4_k_cu_4068d1c7_66446thrust24THRUST_300001_SM_1000_NS3seqE


//--------------------- .text._ZN3cub18CUB_300001_SM_10006detail11EmptyKernelIvEEvv --------------------------
	.section	.text._ZN3cub18CUB_300001_SM_10006detail11EmptyKernelIvEEvv,"ax",@progbits
	.align	128
        .global         _ZN3cub18CUB_300001_SM_10006detail11EmptyKernelIvEEvv
        .type           _ZN3cub18CUB_300001_SM_10006detail11EmptyKernelIvEEvv,@function
        .size           _ZN3cub18CUB_300001_SM_10006detail11EmptyKernelIvEEvv,(.L_x_1 - _ZN3cub18CUB_300001_SM_10006detail11EmptyKernelIvEEvv)
        .other          _ZN3cub18CUB_300001_SM_10006detail11EmptyKernelIvEEvv,@"STO_CUDA_ENTRY STV_DEFAULT"
_ZN3cub18CUB_300001_SM_10006detail11EmptyKernelIvEEvv:
.text._ZN3cub18CUB_300001_SM_10006detail11EmptyKernelIvEEvv:
[----:B------:R-:W-:Y:S01]  /*0000*/  LDC R1, c[0x0][0x37c] ;  /* 0x0000df00ff017b82 */ /* 0x000fe20000000800 */
[----:B------:R-:W-:Y:S05]  /*0010*/  EXIT ;  /* 0x000000000000794d */ /* 0x000fea0003800000 */
.L_x_0:
[----:B------:R-:W-:-:S00]  /*0020*/  BRA `(.L_x_0) ;  /* 0xfffffffc00fc7947 */ /* 0x000fc0000383ffff */
[----:B------:R-:W-:-:S00]  /*0030*/  NOP ;  /* 0x0000000000007918 */ /* 0x000fc00000000000 */
        /* <DEDUP_REMOVED lines=12> */
.L_x_1:


//--------------------- .nv.shared.reserved.0     --------------------------
	.section	.nv.shared.reserved.0,"aw",@nobits
	.weak		__nv_reservedSMEM_offset_0_alias
	.size		__nv_reservedSMEM_offset_0_alias, 0, 64
	.other		__nv_reservedSMEM_offset_0_alias,@"STO_CUDA_RESERVED_SHARED STV_DEFAULT"
__nv_reservedSMEM_offset_0_alias:
	.zero		0
	.zero		64


//--------------------- .nv.global                --------------------------
	.section	.nv.global,"aw",@nobits
.nv.global:
	.type		_ZN39_INTERNAL_22bd0879_4_k_cu_4068d1c7_66446thrust24THRUST_300001_SM_1000_NS3seqE,@object
	.size		_ZN39_INTERNAL_22bd0879_4_k_cu_4068d1c7_66446thrust24THRUST_300001_SM_1000_NS3seqE,(_ZN39_INTERNAL_22bd0879_4_k_cu_4068d1c7_66444cuda3std3__48in_placeE - _ZN39_INTERNAL_22bd0879_4_k_cu_4068d1c7_66446thrust24THRUST_300001_SM_1000_NS3seqE)
_ZN39_INTERNAL_22bd0879_4_k_cu_4068d1c7_66446thrust24THRUST_300001_SM_1000_NS3seqE:
	.zero		1
	.type		_ZN39_INTERNAL_22bd0879_4_k_cu_4068d1c7_66444cuda3std3__48in_placeE,@object
	.size		_ZN39_INTERNAL_22bd0879_4_k_cu_4068d1c7_66444cuda3std3__48in_placeE,(_ZN39_INTERNAL_22bd0879_4_k_cu_4068d1c7_66444cuda3std6ranges3__45__cpo4sizeE - _ZN39_INTERNAL_22bd0879_4_k_cu_4068d1c7_66444cuda3std3__48in_placeE)
_ZN39_INTERNAL_22bd0879_4_k_cu_4068d1c7_66444cuda3std3__48in_placeE:
	.zero		1
	.type		_ZN39_INTERNAL_22bd0879_4_k_cu_4068d1c7_66444cuda3std6ranges3__45__cpo4sizeE,@object
	.size		_ZN39_INTERNAL_22bd0879_4_k_cu_4068d1c7_66444cuda3std6ranges3__45__cpo4sizeE,(_ZN39_INTERNAL_22bd0879_4_k_cu_4068d1c7_66446thrust24THRUST_300001_SM_1000_NS12placeholders2_3E - _ZN39_INTERNAL_22bd0879_4_k_cu_4068d1c7_66444cuda3std6ranges3__45__cpo4sizeE)
_ZN39_INTERNAL_22bd0879_4_k_cu_4068d1c7_66444cuda3std6ranges3__45__cpo4sizeE:
	.zero		1
	.type		_ZN39_INTERNAL_22bd0879_4_k_cu_4068d1c7_66446thrust24THRUST_300001_SM_1000_NS12placeholders2_3E,@object
	.size		_ZN39_INTERNAL_22bd0879_4_k_cu_4068d1c7_66446thrust24THRUST_300001_SM_1000_NS12placeholders2_3E,(_ZN39_INTERNAL_22bd0879_4_k_cu_4068d1c7_66444cuda3std3__45__cpo6cbeginE - _ZN39_INTERNAL_22bd0879_4_k_cu_4068d1c7_66446thrust24THRUST_300001_SM_1000_NS12placeholders2_3E)
_ZN39_INTERNAL_22bd0879_4_k_cu_4068d1c7_66446thrust24THRUST_300001_SM_1000_NS12placeholders2_3E:
	.zero		1
	.type		_ZN39_INTERNAL_22bd0879_4_k_cu_4068d1c7_66444cuda3std3__45__cpo6cbeginE,@object
	.size		_ZN39_INTERNAL_22bd0879_4_k_cu_4068d1c7_66444cuda3std3__45__cpo6cbeginE,(_ZN39_INTERNAL_22bd0879_4_k_cu_4068d1c7_66444cuda3std6ranges3__45__cpo6cbeginE - _ZN39_INTERNAL_22bd0879_4_k_cu_4068d1c7_66444cuda3std3__45__cpo6cbeginE)
_ZN39_INTERNAL_22bd0879_4_k_cu_4068d1c7_66444cuda3std3__45__cpo6cbeginE:
	.zero		1
	.type		_ZN39_INTERNAL_22bd0879_4_k_cu_4068d1c7_66444cuda3std6ranges3__45__cpo6cbeginE,@object
	.size		_ZN39_INTERNAL_22bd0879_4_k_cu_4068d1c7_66444cuda3std6ranges3__45__cpo6cbeginE,(_ZN39_INTERNAL_22bd0879_4_k_cu_4068d1c7_66446thrust24THRUST_300001_SM_1000_NS12placeholders2_7E - _ZN39_INTERNAL_22bd0879_4_k_cu_4068d1c7_66444cuda3std6ranges3__45__cpo6cbeginE)
_ZN39_INTERNAL_22bd0879_4_k_cu_4068d1c7_66444cuda3std6ranges3__45__cpo6cbeginE:
	.zero		1
	.type		_ZN39_INTERNAL_22bd0879_4_k_cu_4068d1c7_66446thrust24THRUST_300001_SM_1000_NS12placeholders2_7E,@object
	.size		_ZN39_INTERNAL_22bd0879_4_k_cu_4068d1c7_66446thrust24THRUST_300001_SM_1000_NS12placeholders2_7E,(_ZN39_INTERNAL_22bd0879_4_k_cu_4068d1c7_66444cuda3std3__45__cpo7crbeginE - _ZN39_INTERNAL_22bd0879_4_k_cu_4068d1c7_66446thrust24THRUST_300001_SM_1000_NS12placeholders2_7E)
_ZN39_INTERNAL_22bd0879_4_k_cu_4068d1c7_66446thrust24THRUST_300001_SM_1000_NS12placeholders2_7E:
	.zero		1
	.type		_ZN39_INTERNAL_22bd0879_4_k_cu_4068d1c7_66444cuda3std3__45__cpo7crbeginE,@object
	.size		_ZN39_INTERNAL_22bd0879_4_k_cu_4068d1c7_66444cuda3std3__45__cpo7crbeginE,(_ZN39_INTERNAL_22bd0879_4_k_cu_4068d1c7_66444cuda3std6ranges3__45__cpo4nextE - _ZN39_INTERNAL_22bd0879_4_k_cu_4068d1c7_66444cuda3std3__45__cpo7crbeginE)
_ZN39_INTERNAL_22bd0879_4_k_cu_4068d1c7_66444cuda3std3__45__cpo7crbeginE:
	.zero		1
	.type		_ZN39_INTERNAL_22bd0879_4_k_cu_4068d1c7_66444cuda3std6ranges3__45__cpo4nextE,@object
	.size		_ZN39_INTERNAL_22bd0879_4_k_cu_4068d1c7_66444cuda3std6ranges3__45__cpo4nextE,(_ZN39_INTERNAL_22bd0879_4_k_cu_4068d1c7_66444cuda3std6ranges3__45__cpo4swapE - _ZN39_INTERNAL_22bd0879_4_k_cu_4068d1c7_66444cuda3std6ranges3__45__cpo4nextE)
_ZN39_INTERNAL_22bd0879_4_k_cu_4068d1c7_66444cuda3std6ranges3__45__cpo4nextE:
	.zero		1
	.type		_ZN39_INTERNAL_22bd0879_4_k_cu_4068d1c7_66444cuda3std6ranges3__45__cpo4swapE,@object
	.size		_ZN39_INTERNAL_22bd0879_4_k_cu_4068d1c7_66444cuda3std6ranges3__45__cpo4swapE,(_ZN39_INTERNAL_22bd0879_4_k_cu_4068d1c7_66446thrust24THRUST_300001_SM_1000_NS8cuda_cub3parE - _ZN39_INTERNAL_22bd0879_4_k_cu_4068d1c7_66444cuda3std6ranges3__45__cpo4swapE)
_ZN39_INTERNAL_22bd0879_4_k_cu_4068d1c7_66444cuda3std6ranges3__45__cpo4swapE:
	.zero		1
	.type		_ZN39_INTERNAL_22bd0879_4_k_cu_4068d1c7_66446thrust24THRUST_300001_SM_1000_NS8cuda_cub3parE,@object
	.size		_ZN39_INTERNAL_22bd0879_4_k_cu_4068d1c7_66446thrust24THRUST_300001_SM_1000_NS8cuda_cub3parE,(_ZN39_INTERNAL_22bd0879_4_k_cu_4068d1c7_66446thrust24THRUST_300001_SM_1000_NS12placeholders2_9E - _ZN39_INTERNAL_22bd0879_4_k_cu_4068d1c7_66446thrust24THRUST_300001_SM_1000_NS8cuda_cub3parE)
_ZN39_INTERNAL_22bd0879_4_k_cu_4068d1c7_66446thrust24THRUST_300001_SM_1000_NS8cuda_cub3parE:
	.zero		1
	.type		_ZN39_INTERNAL_22bd0879_4_k_cu_4068d1c7_66446thrust24THRUST_300001_SM_1000_NS12placeholders2_9E,@object
	.size		_ZN39_INTERNAL_22bd0879_4_k_cu_4068d1c7_66446thrust24THRUST_300001_SM_1000_NS12placeholders2_9E,(_ZN39_INTERNAL_22bd0879_4_k_cu_4068d1c7_66444cuda3std3__441_GLOBAL__N__22bd0879_4_k_cu_4068d1c7_66446ignoreE - _ZN39_INTERNAL_22bd0879_4_k_cu_4068d1c7_66446thrust24THRUST_300001_SM_1000_NS12placeholders2_9E)
_ZN39_INTERNAL_22bd0879_4_k_cu_4068d1c7_66446thrust24THRUST_300001_SM_1000_NS12placeholders2_9E:
	.zero		1
	.type		_ZN39_INTERNAL_22bd0879_4_k_cu_4068d1c7_66444cuda3std3__441_GLOBAL__N__22bd0879_4_k_cu_4068d1c7_66446ignoreE,@object
	.size		_ZN39_INTERNAL_22bd0879_4_k_cu_4068d1c7_66444cuda3std3__441_GLOBAL__N__22bd0879_4_k_cu_4068d1c7_66446ignoreE,(_ZN39_INTERNAL_22bd0879_4_k_cu_4068d1c7_66444cuda3std6ranges3__45__cpo4dataE - _ZN39_INTERNAL_22bd0879_4_k_cu_4068d1c7_66444cuda3std3__441_GLOBAL__N__22bd0879_4_k_cu_4068d1c7_66446ignoreE)
_ZN39_INTERNAL_22bd0879_4_k_cu_4068d1c7_66444cuda3std3__441_GLOBAL__N__22bd0879_4_k_cu_4068d1c7_66446ignoreE:
	.zero		1
	.type		_ZN39_INTERNAL_22bd0879_4_k_cu_4068d1c7_66444cuda3std6ranges3__45__cpo4dataE,@object
	.size		_ZN39_INTERNAL_22bd0879_4_k_cu_4068d1c7_66444cuda3std6ranges3__45__cpo4dataE,(_ZN39_INTERNAL_22bd0879_4_k_cu_4068d1c7_66446thrust24THRUST_300001_SM_1000_NS12placeholders2_1E - _ZN39_INTERNAL_22bd0879_4_k_cu_4068d1c7_66444cuda3std6ranges3__45__cpo4dataE)
_ZN39_INTERNAL_22bd0879_4_k_cu_4068d1c7_66444cuda3std6ranges3__45__cpo4dataE:
	.zero		1
	.type		_ZN39_INTERNAL_22bd0879_4_k_cu_4068d1c7_66446thrust24THRUST_300001_SM_1000_NS12placeholders2_1E,@object
	.size		_ZN39_INTERNAL_22bd0879_4_k_cu_4068d1c7_66446thrust24THRUST_300001_SM_1000_NS12placeholders2_1E,(_ZN39_INTERNAL_22bd0879_4_k_cu_4068d1c7_66444cuda3std3__45__cpo5beginE - _ZN39_INTERNAL_22bd0879_4_k_cu_4068d1c7_66446thrust24THRUST_300001_SM_1000_NS12placeholders2_1E)
_ZN39_INTERNAL_22bd0879_4_k_cu_4068d1c7_66446thrust24THRUST_300001_SM_1000_NS12placeholders2_1E:
	.zero		1
	.type		_ZN39_INTERNAL_22bd0879_4_k_cu_4068d1c7_66444cuda3std3__45__cpo5beginE,@object
	.size		_ZN39_INTERNAL_22bd0879_4_k_cu_4068d1c7_66444cuda3std3__45__cpo5beginE,(_ZN39_INTERNAL_22bd0879_4_k_cu_4068d1c7_66444cuda3std6ranges3__45__cpo5beginE - _ZN39_INTERNAL_22bd0879_4_k_cu_4068d1c7_66444cuda3std3__45__cpo5beginE)
_ZN39_INTERNAL_22bd0879_4_k_cu_4068d1c7_66444cuda3std3__45__cpo5beginE:
	.zero		1
	.type		_ZN39_INTERNAL_22bd0879_4_k_cu_4068d1c7_66444cuda3std6ranges3__45__cpo5beginE,@object
	.size		_ZN39_INTERNAL_22bd0879_4_k_cu_4068d1c7_66444cuda3std6ranges3__45__cpo5beginE,(_ZN39_INTERNAL_22bd0879_4_k_cu_4068d1c7_66446thrust24THRUST_300001_SM_1000_NS12placeholders2_5E - _ZN39_INTERNAL_22bd0879_4_k_cu_4068d1c7_66444cuda3std6ranges3__45__cpo5beginE)
_ZN39_INTERNAL_22bd0879_4_k_cu_4068d1c7_66444cuda3std6ranges3__45__cpo5beginE:
	.zero		1
	.type		_ZN39_INTERNAL_22bd0879_4_k_cu_4068d1c7_66446thrust24THRUST_300001_SM_1000_NS12placeholders2_5E,@object
	.size		_ZN39_INTERNAL_22bd0879_4_k_cu_4068d1c7_66446thrust24THRUST_300001_SM_1000_NS12placeholders2_5E,(_ZN39_INTERNAL_22bd0879_4_k_cu_4068d1c7_66444cuda3std3__45__cpo6rbeginE - _ZN39_INTERNAL_22bd0879_4_k_cu_4068d1c7_66446thrust24THRUST_300001_SM_1000_NS12placeholders2_5E)
_ZN39_INTERNAL_22bd0879_4_k_cu_4068d1c7_66446thrust24THRUST_300001_SM_1000_NS12placeholders2_5E:
	.zero		1
	.type		_ZN39_INTERNAL_22bd0879_4_k_cu_4068d1c7_66444cuda3std3__45__cpo6rbeginE,@object
	.size		_ZN39_INTERNAL_22bd0879_4_k_cu_4068d1c7_66444cuda3std3__45__cpo6rbeginE,(_ZN39_INTERNAL_22bd0879_4_k_cu_4068d1c7_66444cuda3std6ranges3__45__cpo7advanceE - _ZN39_INTERNAL_22bd0879_4_k_cu_4068d1c7_66444cuda3std3__45__cpo6rbeginE)
_ZN39_INTERNAL_22bd0879_4_k_cu_4068d1c7_66444cuda3std3__45__cpo6rbeginE:
	.zero		1
	.type		_ZN39_INTERNAL_22bd0879_4_k_cu_4068d1c7_66444cuda3std6ranges3__45__cpo7advanceE,@object
	.size		_ZN39_INTERNAL_22bd0879_4_k_cu_4068d1c7_66444cuda3std6ranges3__45__cpo7advanceE,(_ZN39_INTERNAL_22bd0879_4_k_cu_4068d1c7_66444cuda3std3__47nulloptE - _ZN39_INTERNAL_22bd0879_4_k_cu_4068d1c7_66444cuda3std6ranges3__45__cpo7advanceE)
_ZN39_INTERNAL_22bd0879_4_k_cu_4068d1c7_66444cuda3std6ranges3__45__cpo7advanceE:
	.zero		1
	.type		_ZN39_INTERNAL_22bd0879_4_k_cu_4068d1c7_66444cuda3std3__47nulloptE,@object
	.size		_ZN39_INTERNAL_22bd0879_4_k_cu_4068d1c7_66444cuda3std3__47nulloptE,(_ZN39_INTERNAL_22bd0879_4_k_cu_4068d1c7_66444cuda3std6ranges3__45__cpo8distanceE - _ZN39_INTERNAL_22bd0879_4_k_cu_4068d1c7_66444cuda3std3__47nulloptE)
_ZN39_INTERNAL_22bd0879_4_k_cu_4068d1c7_66444cuda3std3__47nulloptE:
	.zero		1
	.type		_ZN39_INTERNAL_22bd0879_4_k_cu_4068d1c7_66444cuda3std6ranges3__45__cpo8distanceE,@object
	.size		_ZN39_INTERNAL_22bd0879_4_k_cu_4068d1c7_66444cuda3std6ranges3__45__cpo8distanceE,(_ZN39_INTERNAL_22bd0879_4_k_cu_4068d1c7_66446thrust24THRUST_300001_SM_1000_NS12placeholders3_10E - _ZN39_INTERNAL_22bd0879_4_k_cu_4068d1c7_66444cuda3std6ranges3__45__cpo8distanceE)
_ZN39_INTERNAL_22bd0879_4_k_cu_4068d1c7_66444cuda3std6ranges3__45__cpo8distanceE:
	.zero		1
	.type		_ZN39_INTERNAL_22bd0879_4_k_cu_4068d1c7_66446thrust24THRUST_300001_SM_1000_NS12placeholders3_10E,@object
	.size		_ZN39_INTERNAL_22bd0879_4_k_cu_4068d1c7_66446thrust24THRUST_300001_SM_1000_NS12placeholders3_10E,(_ZN39_INTERNAL_22bd0879_4_k_cu_4068d1c7_66444cuda3std3__419piecewise_constructE - _ZN39_INTERNAL_22bd0879_4_k_cu_4068d1c7_66446thrust24THRUST_300001_SM_1000_NS12placeholders3_10E)
_ZN39_INTERNAL_22bd0879_4_k_cu_4068d1c7_66446thrust24THRUST_300001_SM_1000_NS12placeholders3_10E:
	.zero		1
	.type		_ZN39_INTERNAL_22bd0879_4_k_cu_4068d1c7_66444cuda3std3__419piecewise_constructE,@object
	.size		_ZN39_INTERNAL_22bd0879_4_k_cu_4068d1c7_66444cuda3std3__419piecewise_constructE,(_ZN39_INTERNAL_22bd0879_4_k_cu_4068d1c7_66444cuda3std6ranges3__45__cpo5cdataE - _ZN39_INTERNAL_22bd0879_4_k_cu_4068d1c7_66444cuda3std3__419piecewise_constructE)
_ZN39_INTERNAL_22bd0879_4_k_cu_4068d1c7_66444cuda3std3__419piecewise_constructE:
	.zero		1
	.type		_ZN39_INTERNAL_22bd0879_4_k_cu_4068d1c7_66444cuda3std6ranges3__45__cpo5cdataE,@object
	.size		_ZN39_INTERNAL_22bd0879_4_k_cu_4068d1c7_66444cuda3std6ranges3__45__cpo5cdataE,(_ZN39_INTERNAL_22bd0879_4_k_cu_4068d1c7_66446thrust24THRUST_300001_SM_1000_NS12placeholders2_2E - _ZN39_INTERNAL_22bd0879_4_k_cu_4068d1c7_66444cuda3std6ranges3__45__cpo5cdataE)
_ZN39_INTERNAL_22bd0879_4_k_cu_4068d1c7_66444cuda3std6ranges3__45__cpo5cdataE:
	.zero		1
	.type		_ZN39_INTERNAL_22bd0879_4_k_cu_4068d1c7_66446thrust24THRUST_300001_SM_1000_NS12placeholders2_2E,@object
	.size		_ZN39_INTERNAL_22bd0879_4_k_cu_4068d1c7_66446thrust24THRUST_300001_SM_1000_NS12placeholders2_2E,(_ZN39_INTERNAL_22bd0879_4_k_cu_4068d1c7_66444cuda3std3__45__cpo3endE - _ZN39_INTERNAL_22bd0879_4_k_cu_4068d1c7_66446thrust24THRUST_300001_SM_1000_NS12placeholders2_2E)
_ZN39_INTERNAL_22bd0879_4_k_cu_4068d1c7_66446thrust24THRUST_300001_SM_1000_NS12placeholders2_2E:
	.zero		1
	.type		_ZN39_INTERNAL_22bd0879_4_k_cu_4068d1c7_66444cuda3std3__45__cpo3endE,@object
	.size		_ZN39_INTERNAL_22bd0879_4_k_cu_4068d1c7_66444cuda3std3__45__cpo3endE,(_ZN39_INTERNAL_22bd0879_4_k_cu_4068d1c7_66444cuda3std6ranges3__45__cpo3endE - _ZN39_INTERNAL_22bd0879_4_k_cu_4068d1c7_66444cuda3std3__45__cpo3endE)
_ZN39_INTERNAL_22bd0879_4_k_cu_4068d1c7_66444cuda3std3__45__cpo3endE:
	.zero		1
	.type		_ZN39_INTERNAL_22bd0879_4_k_cu_4068d1c7_66444cuda3std6ranges3__45__cpo3endE,@object
	.size		_ZN39_INTERNAL_22bd0879_4_k_cu_4068d1c7_66444cuda3std6ranges3__45__cpo3endE,(_ZN39_INTERNAL_22bd0879_4_k_cu_4068d1c7_66446thrust24THRUST_300001_SM_1000_NS12placeholders2_6E - _ZN39_INTERNAL_22bd0879_4_k_cu_4068d1c7_66444cuda3std6ranges3__45__cpo3endE)
_ZN39_INTERNAL_22bd0879_4_k_cu_4068d1c7_66444cuda3std6ranges3__45__cpo3endE:
	.zero		1
	.type		_ZN39_INTERNAL_22bd0879_4_k_cu_4068d1c7_66446thrust24THRUST_300001_SM_1000_NS12placeholders2_6E,@object
	.size		_ZN39_INTERNAL_22bd0879_4_k_cu_4068d1c7_66446thrust24THRUST_300001_SM_1000_NS12placeholders2_6E,(_ZN39_INTERNAL_22bd0879_4_k_cu_4068d1c7_66444cuda3std3__45__cpo4rendE - _ZN39_INTERNAL_22bd0879_4_k_cu_4068d1c7_66446thrust24THRUST_300001_SM_1000_NS12placeholders2_6E)
_ZN39_INTERNAL_22bd0879_4_k_cu_4068d1c7_66446thrust24THRUST_300001_SM_1000_NS12placeholders2_6E:
	.zero		1
	.type		_ZN39_INTERNAL_22bd0879_4_k_cu_4068d1c7_66444cuda3std3__45__cpo4rendE,@object
	.size		_ZN39_INTERNAL_22bd0879_4_k_cu_4068d1c7_66444cuda3std3__45__cpo4rendE,(_ZN39_INTERNAL_22bd0879_4_k_cu_4068d1c7_66444cuda3std6ranges3__45__cpo9iter_swapE - _ZN39_INTERNAL_22bd0879_4_k_cu_4068d1c7_66444cuda3std3__45__cpo4rendE)
_ZN39_INTERNAL_22bd0879_4_k_cu_4068d1c7_66444cuda3std3__45__cpo4rendE:
	.zero		1
	.type		_ZN39_INTERNAL_22bd0879_4_k_cu_4068d1c7_66444cuda3std6ranges3__45__cpo9iter_swapE,@object
	.size		_ZN39_INTERNAL_22bd0879_4_k_cu_4068d1c7_66444cuda3std6ranges3__45__cpo9iter_swapE,(_ZN39_INTERNAL_22bd0879_4_k_cu_4068d1c7_66444cuda3std3__48unexpectE - _ZN39_INTERNAL_22bd0879_4_k_cu_4068d1c7_66444cuda3std6ranges3__45__cpo9iter_swapE)
_ZN39_INTERNAL_22bd0879_4_k_cu_4068d1c7_66444cuda3std6ranges3__45__cpo9iter_swapE:
	.zero		1
	.type		_ZN39_INTERNAL_22bd0879_4_k_cu_4068d1c7_66444cuda3std3__48unexpectE,@object
	.size		_ZN39_INTERNAL_22bd0879_4_k_cu_4068d1c7_66444cuda3std3__48unexpectE,(_ZN39_INTERNAL_22bd0879_4_k_cu_4068d1c7_66446thrust24THRUST_300001_SM_1000_NS6system6detail10sequential3seqE - _ZN39_INTERNAL_22bd0879_4_k_cu_4068d1c7_66444cuda3std3__48unexpectE)
_ZN39_INTERNAL_22bd0879_4_k_cu_4068d1c7_66444cuda3std3__48unexpectE:
	.zero		1
	.type		_ZN39_INTERNAL_22bd0879_4_k_cu_4068d1c7_66446thrust24THRUST_300001_SM_1000_NS6system6detail10sequential3seqE,@object
	.size		_ZN39_INTERNAL_22bd0879_4_k_cu_4068d1c7_66446thrust24THRUST_300001_SM_1000_NS6system6detail10sequential3seqE,(_ZN39_INTERNAL_22bd0879_4_k_cu_4068d1c7_66446thrust24THRUST_300001_SM_1000_NS12placeholders2_4E - _ZN39_INTERNAL_22bd0879_4_k_cu_4068d1c7_66446thrust24THRUST_300001_SM_1000_NS6system6detail10sequential3seqE)
_ZN39_INTERNAL_22bd0879_4_k_cu_4068d1c7_66446thrust24THRUST_300001_SM_1000_NS6system6detail10sequential3seqE:
	.zero		1
	.type		_ZN39_INTERNAL_22bd0879_4_k_cu_4068d1c7_66446thrust24THRUST_300001_SM_1000_NS12placeholders2_4E,@object
	.size		_ZN39_INTERNAL_22bd0879_4_k_cu_4068d1c7_66446thrust24THRUST_300001_SM_1000_NS12placeholders2_4E,(_ZN39_INTERNAL_22bd0879_4_k_cu_4068d1c7_66444cuda3std3__45__cpo4cendE - _ZN39_INTERNAL_22bd0879_4_k_cu_4068d1c7_66446thrust24THRUST_300001_SM_1000_NS12placeholders2_4E)
_ZN39_INTERNAL_22bd0879_4_k_cu_4068d1c7_66446thrust24THRUST_300001_SM_1000_NS12placeholders2_4E:
	.zero		1
	.type		_ZN39_INTERNAL_22bd0879_4_k_cu_4068d1c7_66444cuda3std3__45__cpo4cendE,@object
	.size		_ZN39_INTERNAL_22bd0879_4_k_cu_4068d1c7_66444cuda3std3__45__cpo4cendE,(_ZN39_INTERNAL_22bd0879_4_k_cu_4068d1c7_66444cuda3std6ranges3__45__cpo4cendE - _ZN39_INTERNAL_22bd0879_4_k_cu_4068d1c7_66444cuda3std3__45__cpo4cendE)
_ZN39_INTERNAL_22bd0879_4_k_cu_4068d1c7_66444cuda3std3__45__cpo4cendE:
	.zero		1
	.type		_ZN39_INTERNAL_22bd0879_4_k_cu_4068d1c7_66444cuda3std6ranges3__45__cpo4cendE,@object
	.size		_ZN39_INTERNAL_22bd0879_4_k_cu_4068d1c7_66444cuda3std6ranges3__45__cpo4cendE,(_ZN39_INTERNAL_22bd0879_4_k_cu_4068d1c7_66444cuda3std3__420unreachable_sentinelE - _ZN39_INTERNAL_22bd0879_4_k_cu_4068d1c7_66444cuda3std6ranges3__45__cpo4cendE)
_ZN39_INTERNAL_22bd0879_4_k_cu_4068d1c7_66444cuda3std6ranges3__45__cpo4cendE:
	.zero		1
	.type		_ZN39_INTERNAL_22bd0879_4_k_cu_4068d1c7_66444cuda3std3__420unreachable_sentinelE,@object
	.size		_ZN39_INTERNAL_22bd0879_4_k_cu_4068d1c7_66444cuda3std3__420unreachable_sentinelE,(_ZN39_INTERNAL_22bd0879_4_k_cu_4068d1c7_66444cuda3std6ranges3__45__cpo5ssizeE - _ZN39_INTERNAL_22bd0879_4_k_cu_4068d1c7_66444cuda3std3__420unreachable_sentinelE)
_ZN39_INTERNAL_22bd0879_4_k_cu_4068d1c7_66444cuda3std3__420unreachable_sentinelE:
	.zero		1
	.type		_ZN39_INTERNAL_22bd0879_4_k_cu_4068d1c7_66444cuda3std6ranges3__45__cpo5ssizeE,@object
	.size		_ZN39_INTERNAL_22bd0879_4_k_cu_4068d1c7_66444cuda3std6ranges3__45__cpo5ssizeE,(_ZN39_INTERNAL_22bd0879_4_k_cu_4068d1c7_66446thrust24THRUST_300001_SM_1000_NS12placeholders2_8E - _ZN39_INTERNAL_22bd0879_4_k_cu_4068d1c7_66444cuda3std6ranges3__45__cpo5ssizeE)
_ZN39_INTERNAL_22bd0879_4_k_cu_4068d1c7_66444cuda3std6ranges3__45__cpo5ssizeE:
	.zero		1
	.type		_ZN39_INTERNAL_22bd0879_4_k_cu_4068d1c7_66446thrust24THRUST_300001_SM_1000_NS12placeholders2_8E,@object
	.size		_ZN39_INTERNAL_22bd0879_4_k_cu_4068d1c7_66446thrust24THRUST_300001_SM_1000_NS12placeholders2_8E,(_ZN39_INTERNAL_22bd0879_4_k_cu_4068d1c7_66444cuda3std3__45__cpo5crendE - _ZN39_INTERNAL_22bd0879_4_k_cu_4068d1c7_66446thrust24THRUST_300001_SM_1000_NS12placeholders2_8E)
_ZN39_INTERNAL_22bd0879_4_k_cu_4068d1c7_66446thrust24THRUST_300001_SM_1000_NS12placeholders2_8E:
	.zero		1
	.type		_ZN39_INTERNAL_22bd0879_4_k_cu_4068d1c7_66444cuda3std3__45__cpo5crendE,@object
	.size		_ZN39_INTERNAL_22bd0879_4_k_cu_4068d1c7_66444cuda3std3__45__cpo5crendE,(_ZN39_INTERNAL_22bd0879_4_k_cu_4068d1c7_66444cuda3std6ranges3__45__cpo4prevE - _ZN39_INTERNAL_22bd0879_4_k_cu_4068d1c7_66444cuda3std3__45__cpo5crendE)
_ZN39_INTERNAL_22bd0879_4_k_cu_4068d1c7_66444cuda3std3__45__cpo5crendE:
	.zero		1
	.type		_ZN39_INTERNAL_22bd0879_4_k_cu_4068d1c7_66444cuda3std6ranges3__45__cpo4prevE,@object
	.size		_ZN39_INTERNAL_22bd0879_4_k_cu_4068d1c7_66444cuda3std6ranges3__45__cpo4prevE,(_ZN39_INTERNAL_22bd0879_4_k_cu_4068d1c7_66444cuda3std6ranges3__45__cpo9iter_moveE - _ZN39_INTERNAL_22bd0879_4_k_cu_4068d1c7_66444cuda3std6ranges3__45__cpo4prevE)
_ZN39_INTERNAL_22bd0879_4_k_cu_4068d1c7_66444cuda3std6ranges3__45__cpo4prevE:
	.zero		1
	.type		_ZN39_INTERNAL_22bd0879_4_k_cu_4068d1c7_66444cuda3std6ranges3__45__cpo9iter_moveE,@object
	.size		_ZN39_INTERNAL_22bd0879_4_k_cu_4068d1c7_66444cuda3std6ranges3__45__cpo9iter_moveE,(_ZN39_INTERNAL_22bd0879_4_k_cu_4068d1c7_66446thrust24THRUST_300001_SM_1000_NS8cuda_cub10par_nosyncE - _ZN39_INTERNAL_22bd0879_4_k_cu_4068d1c7_66444cuda3std6ranges3__45__cpo9iter_moveE)
_ZN39_INTERNAL_22bd0879_4_k_cu_4068d1c7_66444cuda3std6ranges3__45__cpo9iter_moveE:
	.zero		1
	.type		_ZN39_INTERNAL_22bd0879_4_k_cu_4068d1c7_66446thrust24THRUST_300001_SM_1000_NS8cuda_cub10par_nosyncE,@object
	.size		_ZN39_INTERNAL_22bd0879_4_k_cu_4068d1c7_66446thrust24THRUST_300001_SM_1000_NS8cuda_cub10par_nosyncE,(.L_31 - _ZN39_INTERNAL_22bd0879_4_k_cu_4068d1c7_66446thrust24THRUST_300001_SM_1000_NS8cuda_cub10par_nosyncE)
_ZN39_INTERNAL_22bd0879_4_k_cu_4068d1c7_66446thrust24THRUST_300001_SM_1000_NS8cuda_cub10par_nosyncE:
	.zero		1
.L_31:


//--------------------- .nv.constant0._ZN3cub18CUB_300001_SM_10006detail11EmptyKernelIvEEvv --------------------------
	.section	.nv.constant0._ZN3cub18CUB_300001_SM_10006detail11EmptyKernelIvEEvv,"a",@progbits
	.sectionflags	@""
	.align	4
.nv.constant0._ZN3cub18CUB_300001_SM_10006detail11EmptyKernelIvEEvv:
	.zero		896


//--------------------- SYMBOLS --------------------------

	.type		.nv.reservedSmem.offset0,@object
	.size		.nv.reservedSmem.offset0,0x4
